//
// Generated by NVIDIA NVVM Compiler
//
// Compiler Build ID: CL-36424714
// Cuda compilation tools, release 13.0, V13.0.88
// Based on NVVM 20.0.0
//

.version 9.0
.target sm_100
.address_size 64

	// .globl	_Z10init_arrayPi
.extern .shared .align 16 .b8 shared_arr[];

.visible .entry _Z10init_arrayPi(
	.param .u64 .ptr .align 1 _Z10init_arrayPi_param_0
)
{
	.reg .pred 	%p<2>;
	.reg .b32 	%r<12>;
	.reg .b64 	%rd<3>;

	ld.param.u64 	%rd1, [_Z10init_arrayPi_param_0];
	mov.u32 	%r1, %ntid.x;
	mov.u32 	%r2, %ctaid.x;
	mul.lo.s32 	%r3, %r1, %r2;
	mov.u32 	%r4, %tid.x;
	neg.s32 	%r5, %r4;
	setp.ne.s32 	%p1, %r3, %r5;
	@%p1 bra 	$L__BB0_2;
	cvta.to.global.u64 	%rd2, %rd1;
	mov.b32 	%r6, 3;
	st.global.u32 	[%rd2], %r6;
	mov.b32 	%r7, 1;
	st.global.u32 	[%rd2+4], %r7;
	mov.b32 	%r8, 7;
	st.global.u32 	[%rd2+8], %r8;
	mov.b32 	%r9, 0;
	st.global.u32 	[%rd2+12], %r9;
	mov.b32 	%r10, 4;
	st.global.u32 	[%rd2+16], %r10;
	st.global.u32 	[%rd2+20], %r7;
	mov.b32 	%r11, 6;
	st.global.u32 	[%rd2+24], %r11;
	st.global.u32 	[%rd2+28], %r6;
$L__BB0_2:
	ret;

}
	// .globl	_Z16block_prefix_sumPii
.visible .entry _Z16block_prefix_sumPii(
	.param .u64 .ptr .align 1 _Z16block_prefix_sumPii_param_0,
	.param .u32 _Z16block_prefix_sumPii_param_1
)
{
	.reg .pred 	%p<8>;
	.reg .b32 	%r<91>;
	.reg .b64 	%rd<7>;

	ld.param.u64 	%rd3, [_Z16block_prefix_sumPii_param_0];
	ld.param.u32 	%r16, [_Z16block_prefix_sumPii_param_1];
	cvta.to.global.u64 	%rd4, %rd3;
	mov.u32 	%r1, %tid.x;
	shr.u32 	%r18, %r16, 31;
	add.s32 	%r19, %r16, %r18;
	shr.s32 	%r20, %r19, 1;
	add.s32 	%r21, %r20, %r1;
	add.s32 	%r22, %r21, 16;
	shr.s32 	%r23, %r21, %r22;
	shr.s32 	%r24, %r23, 8;
	mul.wide.u32 	%rd5, %r1, 4;
	add.s64 	%rd1, %rd4, %rd5;
	ld.global.u32 	%r25, [%rd1];
	shl.b32 	%r26, %r1, 2;
	mov.u32 	%r27, shared_arr;
	add.s32 	%r2, %r27, %r26;
	st.shared.u32 	[%r2], %r25;
	mul.wide.s32 	%rd6, %r20, 4;
	add.s64 	%rd2, %rd1, %rd6;
	ld.global.u32 	%r28, [%rd2];
	add.s32 	%r29, %r24, %r21;
	shl.b32 	%r30, %r29, 2;
	add.s32 	%r3, %r27, %r30;
	st.shared.u32 	[%r3], %r28;
	shr.s32 	%r86, %r16, 1;
	setp.lt.s32 	%p1, %r86, 1;
	mov.b32 	%r88, 1;
	@%p1 bra 	$L__BB1_5;
	shl.b32 	%r32, %r1, 1;
	or.b32  	%r5, %r32, 1;
	mov.b32 	%r88, 1;
$L__BB1_2:
	setp.ge.s32 	%p2, %r1, %r86;
	@%p2 bra 	$L__BB1_4;
	mul.lo.s32 	%r33, %r88, %r5;
	add.s32 	%r34, %r33, -1;
	add.s32 	%r35, %r33, %r88;
	add.s32 	%r36, %r34, %r88;
	add.s32 	%r37, %r33, 15;
	shr.s32 	%r38, %r34, %r37;
	shr.s32 	%r39, %r38, 8;
	add.s32 	%r40, %r39, %r33;
	add.s32 	%r41, %r36, 16;
	shr.s32 	%r42, %r36, %r41;
	shr.s32 	%r43, %r42, 8;
	add.s32 	%r44, %r43, %r35;
	shl.b32 	%r45, %r40, 2;
	add.s32 	%r47, %r27, %r45;
	ld.shared.u32 	%r48, [%r47+-4];
	shl.b32 	%r49, %r44, 2;
	add.s32 	%r50, %r27, %r49;
	ld.shared.u32 	%r51, [%r50+-4];
	add.s32 	%r52, %r51, %r48;
	st.shared.u32 	[%r50+-4], %r52;
$L__BB1_4:
	shl.b32 	%r88, %r88, 1;
	bar.sync 	0;
	shr.u32 	%r9, %r86, 1;
	setp.gt.u32 	%p3, %r86, 1;
	mov.u32 	%r86, %r9;
	@%p3 bra 	$L__BB1_2;
$L__BB1_5:
	setp.ne.s32 	%p4, %r1, 0;
	@%p4 bra 	$L__BB1_7;
	add.s32 	%r53, %r16, -1;
	add.s32 	%r54, %r16, 15;
	shr.s32 	%r55, %r53, %r54;
	shr.s32 	%r56, %r55, 8;
	add.s32 	%r57, %r56, %r16;
	shl.b32 	%r58, %r57, 2;
	add.s32 	%r60, %r27, %r58;
	mov.b32 	%r61, 0;
	st.shared.u32 	[%r60+-4], %r61;
$L__BB1_7:
	setp.lt.s32 	%p5, %r16, 2;
	@%p5 bra 	$L__BB1_12;
	shl.b32 	%r63, %r1, 1;
	or.b32  	%r11, %r63, 1;
	mov.b32 	%r89, 1;
$L__BB1_9:
	shr.u32 	%r88, %r88, 1;
	setp.ge.s32 	%p6, %r1, %r89;
	@%p6 bra 	$L__BB1_11;
	mul.lo.s32 	%r64, %r88, %r11;
	add.s32 	%r65, %r64, -1;
	add.s32 	%r66, %r64, %r88;
	add.s32 	%r67, %r65, %r88;
	add.s32 	%r68, %r64, 15;
	shr.s32 	%r69, %r65, %r68;
	shr.s32 	%r70, %r69, 8;
	add.s32 	%r71, %r70, %r64;
	add.s32 	%r72, %r67, 16;
	shr.s32 	%r73, %r67, %r72;
	shr.s32 	%r74, %r73, 8;
	add.s32 	%r75, %r74, %r66;
	shl.b32 	%r76, %r71, 2;
	add.s32 	%r78, %r27, %r76;
	ld.shared.u32 	%r79, [%r78+-4];
	shl.b32 	%r80, %r75, 2;
	add.s32 	%r81, %r27, %r80;
	ld.shared.u32 	%r82, [%r81+-4];
	st.shared.u32 	[%r78+-4], %r82;
	add.s32 	%r83, %r82, %r79;
	st.shared.u32 	[%r81+-4], %r83;
$L__BB1_11:
	bar.sync 	0;
	shl.b32 	%r89, %r89, 1;
	setp.lt.s32 	%p7, %r89, %r16;
	@%p7 bra 	$L__BB1_9;
$L__BB1_12:
	ld.shared.u32 	%r84, [%r2];
	st.global.u32 	[%rd1], %r84;
	ld.shared.u32 	%r85, [%r3];
	st.global.u32 	[%rd2], %r85;
	ret;

}


// ===== COMPILED SASS (sm_100) =====

	.target	sm_100

	.elftype	@"ET_EXEC"


//--------------------- .note.nv.tkinfo           --------------------------
	.section	.note.nv.tkinfo,"",@"SHT_NOTE"
	.sectionflags	@"SHF_NOTE_NV_TKINFO"
	.tkinfo
        /*0018*/ 	.word	0x00000002
        /*0030*/ 	.string	""
        /*0030*/ 	.string	"ptxas"
        /*0030*/ 	.string	"Cuda compilation tools, release 13.0, V13.0.88"
        /*0030*/ 	.string	"Build cuda_13.0.r13.0/compiler.36424714_0"
        /*0030*/ 	.string	"-arch sm_100 -m 64 "



//--------------------- .note.nv.cuinfo           --------------------------
	.section	.note.nv.cuinfo,"",@"SHT_NOTE"
	.sectionflags	@"SHF_NOTE_NV_CUINFO"
        /*0018*/ 	.short	0x0002
        /*001a*/ 	.short	0x0064
        /*001c*/ 	.short	0x0082
	.zero		2


//--------------------- .nv.info                  --------------------------
	.section	.nv.info,"",@"SHT_CUDA_INFO"
	.align	4


	//----- nvinfo : EIATTR_REGCOUNT
	.align		4
        /*0000*/ 	.byte	0x04, 0x2f
        /*0002*/ 	.short	(.L_1 - .L_0)
	.align		4
.L_0:
        /*0004*/ 	.word	index@(_Z10init_arrayPi)
        /*0008*/ 	.word	0x00000010


	//----- nvinfo : EIATTR_FRAME_SIZE
	.align		4
.L_1:
        /*000c*/ 	.byte	0x04, 0x11
        /*000e*/ 	.short	(.L_3 - .L_2)
	.align		4
.L_2:
        /*0010*/ 	.word	index@(_Z10init_arrayPi)
        /*0014*/ 	.word	0x00000000


	//----- nvinfo : EIATTR_REGCOUNT
	.align		4
.L_3:
        /*0018*/ 	.byte	0x04, 0x2f
        /*001a*/ 	.short	(.L_5 - .L_4)
	.align		4
.L_4:
        /*001c*/ 	.word	index@(_Z16block_prefix_sumPii)
        /*0020*/ 	.word	0x00000012


	//----- nvinfo : EIATTR_FRAME_SIZE
	.align		4
.L_5:
        /*0024*/ 	.byte	0x04, 0x11
        /*0026*/ 	.short	(.L_7 - .L_6)
	.align		4
.L_6:
        /*0028*/ 	.word	index@(_Z16block_prefix_sumPii)
        /*002c*/ 	.word	0x00000000


	//----- nvinfo : EIATTR_MIN_STACK_SIZE
	.align		4
.L_7:
        /*0030*/ 	.byte	0x04, 0x12
        /*0032*/ 	.short	(.L_9 - .L_8)
	.align		4
.L_8:
        /*0034*/ 	.word	index@(_Z16block_prefix_sumPii)
        /*0038*/ 	.word	0x00000000


	//----- nvinfo : EIATTR_MIN_STACK_SIZE
	.align		4
.L_9:
        /*003c*/ 	.byte	0x04, 0x12
        /*003e*/ 	.short	(.L_11 - .L_10)
	.align		4
.L_10:
        /*0040*/ 	.word	index@(_Z10init_arrayPi)
        /*0044*/ 	.word	0x00000000
.L_11:


//--------------------- .nv.compat                --------------------------
	.section	.nv.compat,"",@"SHT_CUDA_COMPAT_INFO"
	.align	4
        /*0000*/ 	.byte	0x02, 0x09, 0x00, 0x00, 0x02, 0x02, 0x01, 0x00, 0x02, 0x05, 0x05, 0x00, 0x03, 0x07, 0x01, 0x01
        /*0010*/ 	.byte	0x02, 0x03, 0x00, 0x00, 0x02, 0x06, 0x01, 0x00, 0x04, 0x0b, 0x08, 0x00, 0x09, 0x00, 0x00, 0x00
        /*0020*/ 	.byte	0x00, 0x00, 0x00, 0x00


//--------------------- .nv.info._Z16block_prefix_sumPii --------------------------
	.section	.nv.info._Z16block_prefix_sumPii,"",@"SHT_CUDA_INFO"
	.sectionflags	@""
	.align	4


	//----- nvinfo : EIATTR_CUDA_API_VERSION
	.align		4
        /*0000*/ 	.byte	0x04, 0x37
        /*0002*/ 	.short	(.L_13 - .L_12)
.L_12:
        /*0004*/ 	.word	0x00000082


	//----- nvinfo : EIATTR_KPARAM_INFO
	.align		4
.L_13:
        /*0008*/ 	.byte	0x04, 0x17
        /*000a*/ 	.short	(.L_15 - .L_14)
.L_14:
        /*000c*/ 	.word	0x00000000
        /*0010*/ 	.short	0x0001
        /*0012*/ 	.short	0x0008
        /*0014*/ 	.byte	0x00, 0xf0, 0x11, 0x00


	//----- nvinfo : EIATTR_KPARAM_INFO
	.align		4
.L_15:
        /*0018*/ 	.byte	0x04, 0x17
        /*001a*/ 	.short	(.L_17 - .L_16)
.L_16:
        /*001c*/ 	.word	0x00000000
        /*0020*/ 	.short	0x0000
        /*0022*/ 	.short	0x0000
        /*0024*/ 	.byte	0x00, 0xf5, 0x21, 0x00


	//----- nvinfo : EIATTR_SPARSE_MMA_MASK
	.align		4
.L_17:
        /*0028*/ 	.byte	0x03, 0x50
        /*002a*/ 	.short	0x0000


	//----- nvinfo : EIATTR_MAXREG_COUNT
	.align		4
        /*002c*/ 	.byte	0x03, 0x1b
        /*002e*/ 	.short	0x00ff


	//----- nvinfo : EIATTR_NUM_BARRIERS
	.align		4
        /*0030*/ 	.byte	0x02, 0x4c
        /*0032*/ 	.byte	0x01
	.zero		1


	//----- nvinfo : EIATTR_MERCURY_ISA_VERSION
	.align		4
        /*0034*/ 	.byte	0x03, 0x5f
        /*0036*/ 	.short	0x0101


	//----- nvinfo : EIATTR_VRC_CTA_INIT_COUNT
	.align		4
        /*0038*/ 	.byte	0x02, 0x4a
	.zero		1
	.zero		1


	//----- nvinfo : EIATTR_EXIT_INSTR_OFFSETS
	.align		4
        /*003c*/ 	.byte	0x04, 0x1c
        /*003e*/ 	.short	(.L_19 - .L_18)


	//   ....[0]....
.L_18:
        /*0040*/ 	.word	0x00000600


	//----- nvinfo : EIATTR_CRS_STACK_SIZE
	.align		4
.L_19:
        /*0044*/ 	.byte	0x04, 0x1e
        /*0046*/ 	.short	(.L_21 - .L_20)
.L_20:
        /*0048*/ 	.word	0x00000000


	//----- nvinfo : EIATTR_CBANK_PARAM_SIZE
	.align		4
.L_21:
        /*004c*/ 	.byte	0x03, 0x19
        /*004e*/ 	.short	0x000c


	//----- nvinfo : EIATTR_PARAM_CBANK
	.align		4
        /*0050*/ 	.byte	0x04, 0x0a
        /*0052*/ 	.short	(.L_23 - .L_22)
	.align		4
.L_22:
        /*0054*/ 	.word	index@(.nv.constant0._Z16block_prefix_sumPii)
        /*0058*/ 	.short	0x0380
        /*005a*/ 	.short	0x000c


	//----- nvinfo : EIATTR_SW_WAR
	.align		4
.L_23:
        /*005c*/ 	.byte	0x04, 0x36
        /*005e*/ 	.short	(.L_25 - .L_24)
.L_24:
        /*0060*/ 	.word	0x00000008
.L_25:


//--------------------- .nv.info._Z10init_arrayPi --------------------------
	.section	.nv.info._Z10init_arrayPi,"",@"SHT_CUDA_INFO"
	.sectionflags	@""
	.align	4


	//----- nvinfo : EIATTR_CUDA_API_VERSION
	.align		4
        /*0000*/ 	.byte	0x04, 0x37
        /*0002*/ 	.short	(.L_27 - .L_26)
.L_26:
        /*0004*/ 	.word	0x00000082


	//----- nvinfo : EIATTR_KPARAM_INFO
	.align		4
.L_27:
        /*0008*/ 	.byte	0x04, 0x17
        /*000a*/ 	.short	(.L_29 - .L_28)
.L_28:
        /*000c*/ 	.word	0x00000000
        /*0010*/ 	.short	0x0000
        /*0012*/ 	.short	0x0000
        /*0014*/ 	.byte	0x00, 0xf5, 0x21, 0x00


	//----- nvinfo : EIATTR_SPARSE_MMA_MASK
	.align		4
.L_29:
        /*0018*/ 	.byte	0x03, 0x50
        /*001a*/ 	.short	0x0000


	//----- nvinfo : EIATTR_MAXREG_COUNT
	.align		4
        /*001c*/ 	.byte	0x03, 0x1b
        /*001e*/ 	.short	0x00ff


	//----- nvinfo : EIATTR_MERCURY_ISA_VERSION
	.align		4
        /*0020*/ 	.byte	0x03, 0x5f
        /*0022*/ 	.short	0x0101


	//----- nvinfo : EIATTR_VRC_CTA_INIT_COUNT
	.align		4
        /*0024*/ 	.byte	0x02, 0x4a
	.zero		1
	.zero		1


	//----- nvinfo : EIATTR_EXIT_INSTR_OFFSETS
	.align		4
        /*0028*/ 	.byte	0x04, 0x1c
        /*002a*/ 	.short	(.L_31 - .L_30)


	//   ....[0]....
.L_30:
        /*002c*/ 	.word	0x00000070


	//   ....[1]....
        /*0030*/ 	.word	0x00000170


	//----- nvinfo : EIATTR_CBANK_PARAM_SIZE
	.align		4
.L_31:
        /*0034*/ 	.byte	0x03, 0x19
        /*0036*/ 	.short	0x0008


	//----- nvinfo : EIATTR_PARAM_CBANK
	.align		4
        /*0038*/ 	.byte	0x04, 0x0a
        /*003a*/ 	.short	(.L_33 - .L_32)
	.align		4
.L_32:
        /*003c*/ 	.word	index@(.nv.constant0._Z10init_arrayPi)
        /*0040*/ 	.short	0x0380
        /*0042*/ 	.short	0x0008


	//----- nvinfo : EIATTR_SW_WAR
	.align		4
.L_33:
        /*0044*/ 	.byte	0x04, 0x36
        /*0046*/ 	.short	(.L_35 - .L_34)
.L_34:
        /*0048*/ 	.word	0x00000008
.L_35:


//--------------------- .nv.callgraph             --------------------------
	.section	.nv.callgraph,"",@"SHT_CUDA_CALLGRAPH"
	.align	4
	.sectionentsize	8
	.align		4
        /*0000*/ 	.word	0x00000000
	.align		4
        /*0004*/ 	.word	0xffffffff
	.align		4
        /*0008*/ 	.word	0x00000000
	.align		4
        /*000c*/ 	.word	0xfffffffe
	.align		4
        /*0010*/ 	.word	0x00000000
	.align		4
        /*0014*/ 	.word	0xfffffffd
	.align		4
        /*0018*/ 	.word	0x00000000
	.align		4
        /*001c*/ 	.word	0xfffffffc


//--------------------- .text._Z16block_prefix_sumPii --------------------------
	.section	.text._Z16block_prefix_sumPii,"ax",@progbits
	.align	128
        .global         _Z16block_prefix_sumPii
        .type           _Z16block_prefix_sumPii,@function
        .size           _Z16block_prefix_sumPii,(.L_x_10 - _Z16block_prefix_sumPii)
        .other          _Z16block_prefix_sumPii,@"STO_CUDA_ENTRY STV_DEFAULT"
_Z16block_prefix_sumPii:
.text._Z16block_prefix_sumPii:
[----:B------:R-:W-:Y:S01]  /*0000*/  LDC R1, c[0x0][0x37c] ;  /* 0x0000df00ff017b82 */ /* 0x000fe20000000800 */
[----:B------:R-:W0:Y:S07]  /*0010*/  S2R R0, SR_TID.X ;  /* 0x0000000000007919 */ /* 0x000e2e0000002100 */
[----:B------:R-:W1:Y:S01]  /*0020*/  LDC R10, c[0x0][0x388] ;  /* 0x0000e200ff0a7b82 */ /* 0x000e620000000800 */
[----:B------:R-:W2:Y:S07]  /*0030*/  LDCU.64 UR8, c[0x0][0x358] ;  /* 0x00006b00ff0877ac */ /* 0x000eae0008000a00 */
[----:B------:R-:W0:Y:S01]  /*0040*/  LDC.64 R2, c[0x0][0x380] ;  /* 0x0000e000ff027b82 */ /* 0x000e220000000a00 */
[----:B-1----:R-:W-:-:S04]  /*0050*/  LEA.HI R4, R10, R10, RZ, 0x1 ;  /* 0x0000000a0a047211 */ /* 0x002fc800078f08ff */
[----:B------:R-:W-:Y:S01]  /*0060*/  SHF.R.S32.HI R7, RZ, 0x1, R4 ;  /* 0x00000001ff077819 */ /* 0x000fe20000011404 */
[----:B0-----:R-:W-:-:S05]  /*0070*/  IMAD.WIDE.U32 R2, R0, 0x4, R2 ;  /* 0x0000000400027825 */ /* 0x001fca00078e0002 */
[----:B--2---:R-:W2:Y:S01]  /*0080*/  LDG.E R9, desc[UR8][R2.64] ;  /* 0x0000000802097981 */ /* 0x004ea2000c1e1900 */
[----:B------:R-:W-:-:S05]  /*0090*/  IMAD.WIDE R4, R7, 0x4, R2 ;  /* 0x0000000407047825 */ /* 0x000fca00078e0202 */
[----:B------:R-:W3:Y:S01]  /*00a0*/  LDG.E R8, desc[UR8][R4.64] ;  /* 0x0000000804087981 */ /* 0x000ee2000c1e1900 */
[----:B------:R-:W0:Y:S01]  /*00b0*/  S2UR UR5, SR_CgaCtaId ;  /* 0x00000000000579c3 */ /* 0x000e220000008800 */
[----:B------:R-:W-:-:S04]  /*00c0*/  IMAD.IADD R7, R7, 0x1, R0 ;  /* 0x0000000107077824 */ /* 0x000fc800078e0200 */
[----:B------:R-:W-:Y:S01]  /*00d0*/  VIADD R6, R7, 0x10 ;  /* 0x0000001007067836 */ /* 0x000fe20000000000 */
[----:B------:R-:W-:-:S04]  /*00e0*/  UMOV UR4, 0x400 ;  /* 0x0000040000047882 */ /* 0x000fc80000000000 */
[----:B------:R-:W-:-:S04]  /*00f0*/  SHF.R.S32.HI R6, RZ, R6, R7 ;  /* 0x00000006ff067219 */ /* 0x000fc80000011407 */
[----:B------:R-:W-:Y:S01]  /*0100*/  LEA.HI.SX32 R7, R6, R7, 0x18 ;  /* 0x0000000706077211 */ /* 0x000fe200078fc2ff */
[----:B0-----:R-:W-:-:S06]  /*0110*/  ULEA UR4, UR5, UR4, 0x18 ;  /* 0x0000000405047291 */ /* 0x001fcc000f8ec0ff */
[----:B------:R-:W-:Y:S02]  /*0120*/  LEA R6, R0, UR4, 0x2 ;  /* 0x0000000400067c11 */ /* 0x000fe4000f8e10ff */
[----:B------:R-:W-:Y:S02]  /*0130*/  LEA R7, R7, UR4, 0x2 ;  /* 0x0000000407077c11 */ /* 0x000fe4000f8e10ff */
[----:B------:R-:W-:-:S04]  /*0140*/  SHF.R.S32.HI R10, RZ, 0x1, R10 ;  /* 0x00000001ff0a7819 */ /* 0x000fc8000001140a */
[----:B------:R-:W-:Y:S01]  /*0150*/  ISETP.GE.AND P0, PT, R10, 0x1, PT ;  /* 0x000000010a00780c */ /* 0x000fe20003f06270 */
[----:B------:R-:W-:Y:S01]  /*0160*/  UMOV UR5, 0x1 ;  /* 0x0000000100057882 */ /* 0x000fe20000000000 */
[----:B--2---:R0:W-:Y:S04]  /*0170*/  STS [R6], R9 ;  /* 0x0000000906007388 */ /* 0x0041e80000000800 */
[----:B---3--:R0:W-:Y:S07]  /*0180*/  STS [R7], R8 ;  /* 0x0000000807007388 */ /* 0x0081ee0000000800 */
[----:B------:R-:W-:Y:S05]  /*0190*/  @!P0 BRA `(.L_x_0) ;  /* 0x00000000006c8947 */ /* 0x000fea0003800000 */
[----:B------:R-:W-:Y:S01]  /*01a0*/  LEA R15, R0, 0x1, 0x1 ;  /* 0x00000001000f7811 */ /* 0x000fe200078e08ff */
[----:B------:R-:W-:-:S06]  /*01b0*/  UMOV UR5, 0x1 ;  /* 0x0000000100057882 */ /* 0x000fcc0000000000 */
.L_x_3:
[----:B------:R-:W-:Y:S01]  /*01c0*/  ISETP.GE.AND P0, PT, R0, R10, PT ;  /* 0x0000000a0000720c */ /* 0x000fe20003f06270 */
[----:B------:R-:W-:-:S12]  /*01d0*/  BSSY.RECONVERGENT B0, `(.L_x_1) ;  /* 0x0000012000007945 */ /* 0x000fd80003800200 */
[----:B-1----:R-:W-:Y:S05]  /*01e0*/  @P0 BRA `(.L_x_2) ;  /* 0x0000000000400947 */ /* 0x002fea0003800000 */
[----:B0-----:R-:W-:-:S04]  /*01f0*/  IMAD R8, R15, UR5, RZ ;  /* 0x000000050f087c24 */ /* 0x001fc8000f8e02ff */
[C---:B------:R-:W-:Y:S02]  /*0200*/  VIADD R9, R8.reuse, 0xffffffff ;  /* 0xffffffff08097836 */ /* 0x040fe40000000000 */
[C---:B------:R-:W-:Y:S02]  /*0210*/  VIADD R11, R8.reuse, UR5 ;  /* 0x00000005080b7c36 */ /* 0x040fe40008000000 */
[----:B------:R-:W-:Y:S02]  /*0220*/  VIADD R14, R8, 0xf ;  /* 0x0000000f080e7836 */ /* 0x000fe40000000000 */
[----:B------:R-:W-:Y:S02]  /*0230*/  VIADD R12, R9, UR5 ;  /* 0x00000005090c7c36 */ /* 0x000fe40008000000 */
[----:B------:R-:W-:Y:S01]  /*0240*/  VIADD R13, R11, 0xf ;  /* 0x0000000f0b0d7836 */ /* 0x000fe20000000000 */
[----:B------:R-:W-:-:S04]  /*0250*/  SHF.R.S32.HI R9, RZ, R14, R9 ;  /* 0x0000000eff097219 */ /* 0x000fc80000011409 */
[----:B------:R-:W-:Y:S02]  /*0260*/  SHF.R.S32.HI R12, RZ, R13, R12 ;  /* 0x0000000dff0c7219 */ /* 0x000fe4000001140c */
[----:B------:R-:W-:Y:S02]  /*0270*/  LEA.HI.SX32 R9, R9, R8, 0x18 ;  /* 0x0000000809097211 */ /* 0x000fe400078fc2ff */
[----:B------:R-:W-:Y:S02]  /*0280*/  LEA.HI.SX32 R12, R12, R11, 0x18 ;  /* 0x0000000b0c0c7211 */ /* 0x000fe400078fc2ff */
[----:B------:R-:W-:Y:S02]  /*0290*/  LEA R9, R9, UR4, 0x2 ;  /* 0x0000000409097c11 */ /* 0x000fe4000f8e10ff */
[----:B------:R-:W-:-:S04]  /*02a0*/  LEA R12, R12, UR4, 0x2 ;  /* 0x000000040c0c7c11 */ /* 0x000fc8000f8e10ff */
[----:B------:R-:W-:Y:S04]  /*02b0*/  LDS R9, [R9+-0x4] ;  /* 0xfffffc0009097984 */ /* 0x000fe80000000800 */
[----:B------:R-:W0:Y:S02]  /*02c0*/  LDS R8, [R12+-0x4] ;  /* 0xfffffc000c087984 */ /* 0x000e240000000800 */
[----:B0-----:R-:W-:-:S05]  /*02d0*/  IMAD.IADD R11, R9, 0x1, R8 ;  /* 0x00000001090b7824 */ /* 0x001fca00078e0208 */
[----:B------:R1:W-:Y:S02]  /*02e0*/  STS [R12+-0x4], R11 ;  /* 0xfffffc0b0c007388 */ /* 0x0003e40000000800 */
.L_x_2:
[----:B------:R-:W-:Y:S05]  /*02f0*/  BSYNC.RECONVERGENT B0 ;  /* 0x0000000000007941 */ /* 0x000fea0003800200 */
.L_x_1:
[----:B------:R-:W-:Y:S01]  /*0300*/  BAR.SYNC.DEFER_BLOCKING 0x0 ;  /* 0x0000000000007b1d */ /* 0x000fe20000010000 */
[----:B------:R-:W-:Y:S01]  /*0310*/  ISETP.GT.U32.AND P0, PT, R10, 0x1, PT ;  /* 0x000000010a00780c */ /* 0x000fe20003f04070 */
[----:B------:R-:W-:Y:S01]  /*0320*/  USHF.L.U32 UR5, UR5, 0x1, URZ ;  /* 0x0000000105057899 */ /* 0x000fe200080006ff */
[----:B------:R-:W-:-:S11]  /*0330*/  SHF.R.U32.HI R10, RZ, 0x1, R10 ;  /* 0x00000001ff0a7819 */ /* 0x000fd6000001160a */
[----:B------:R-:W-:Y:S05]  /*0340*/  @P0 BRA `(.L_x_3) ;  /* 0xfffffffc009c0947 */ /* 0x000fea000383ffff */
.L_x_0:
[----:B-1----:R-:W0:Y:S01]  /*0350*/  LDC R11, c[0x0][0x388] ;  /* 0x0000e200ff0b7b82 */ /* 0x002e220000000800 */
[----:B------:R-:W-:-:S13]  /*0360*/  ISETP.NE.AND P0, PT, R0, RZ, PT ;  /* 0x000000ff0000720c */ /* 0x000fda0003f05270 */
[C---:B0-----:R-:W-:Y:S02]  /*0370*/  @!P0 VIADD R8, R11.reuse, 0xffffffff ;  /* 0xffffffff0b088836 */ /* 0x041fe40000000000 */
[----:B------:R-:W-:-:S05]  /*0380*/  @!P0 VIADD R9, R11, 0xf ;  /* 0x0000000f0b098836 */ /* 0x000fca0000000000 */
[----:B------:R-:W-:-:S04]  /*0390*/  @!P0 SHF.R.S32.HI R8, RZ, R9, R8 ;  /* 0x00000009ff088219 */ /* 0x000fc80000011408 */
[----:B------:R-:W-:-:S04]  /*03a0*/  @!P0 LEA.HI.SX32 R8, R8, R11, 0x18 ;  /* 0x0000000b08088211 */ /* 0x000fc800078fc2ff */
[----:B------:R-:W-:-:S05]  /*03b0*/  @!P0 LEA R8, R8, UR4, 0x2 ;  /* 0x0000000408088c11 */ /* 0x000fca000f8e10ff */
[----:B------:R0:W-:Y:S01]  /*03c0*/  @!P0 STS [R8+-0x4], RZ ;  /* 0xfffffcff08008388 */ /* 0x0001e20000000800 */
[----:B------:R-:W-:-:S13]  /*03d0*/  ISETP.GE.AND P0, PT, R11, 0x2, PT ;  /* 0x000000020b00780c */ /* 0x000fda0003f06270 */
[----:B0-----:R-:W-:Y:S05]  /*03e0*/  @!P0 BRA `(.L_x_4) ;  /* 0x0000000000748947 */ /* 0x001fea0003800000 */
[----:B------:R-:W-:Y:S01]  /*03f0*/  LEA R13, R0, 0x1, 0x1 ;  /* 0x00000001000d7811 */ /* 0x000fe200078e08ff */
[----:B------:R-:W0:Y:S01]  /*0400*/  LDCU UR7, c[0x0][0x388] ;  /* 0x00007100ff0777ac */ /* 0x000e220008000800 */
[----:B------:R-:W-:-:S05]  /*0410*/  UMOV UR6, 0x1 ;  /* 0x0000000100067882 */ /* 0x000fca0000000000 */
.L_x_7:
[----:B------:R-:W-:Y:S01]  /*0420*/  ISETP.GE.AND P0, PT, R0, UR6, PT ;  /* 0x0000000600007c0c */ /* 0x000fe2000bf06270 */
[----:B------:R-:W-:Y:S01]  /*0430*/  USHF.R.U32.HI UR5, URZ, 0x1, UR5 ;  /* 0x00000001ff057899 */ /* 0x000fe20008011605 */
[----:B------:R-:W-:Y:S11]  /*0440*/  BSSY.RECONVERGENT B0, `(.L_x_5) ;  /* 0x0000013000007945 */ /* 0x000ff60003800200 */
[----:B-1----:R-:W-:Y:S05]  /*0450*/  @P0 BRA `(.L_x_6) ;  /* 0x0000000000440947 */ /* 0x002fea0003800000 */
[----:B------:R-:W-:-:S04]  /*0460*/  IMAD R8, R13, UR5, RZ ;  /* 0x000000050d087c24 */ /* 0x000fc8000f8e02ff */
        /* <DEDUP_REMOVED lines=10> */
[----:B------:R-:W-:-:S03]  /*0510*/  LEA R11, R11, UR4, 0x2 ;  /* 0x000000040b0b7c11 */ /* 0x000fc6000f8e10ff */
[----:B------:R-:W-:Y:S04]  /*0520*/  LDS R8, [R9+-0x4] ;  /* 0xfffffc0009087984 */ /* 0x000fe80000000800 */
[----:B------:R-:W1:Y:S02]  /*0530*/  LDS R10, [R11+-0x4] ;  /* 0xfffffc000b0a7984 */ /* 0x000e640000000800 */
[----:B-1----:R-:W-:Y:S02]  /*0540*/  IMAD.IADD R8, R8, 0x1, R10 ;  /* 0x0000000108087824 */ /* 0x002fe400078e020a */
[----:B------:R1:W-:Y:S04]  /*0550*/  STS [R9+-0x4], R10 ;  /* 0xfffffc0a09007388 */ /* 0x0003e80000000800 */
[----:B------:R1:W-:Y:S02]  /*0560*/  STS [R11+-0x4], R8 ;  /* 0xfffffc080b007388 */ /* 0x0003e40000000800 */
.L_x_6:
[----:B0-----:R-:W-:Y:S05]  /*0570*/  BSYNC.RECONVERGENT B0 ;  /* 0x0000000000007941 */ /* 0x001fea0003800200 */
.L_x_5:
[----:B------:R-:W-:Y:S01]  /*0580*/  BAR.SYNC.DEFER_BLOCKING 0x0 ;  /* 0x0000000000007b1d */ /* 0x000fe20000010000 */
[----:B------:R-:W-:-:S04]  /*0590*/  USHF.L.U32 UR6, UR6, 0x1, URZ ;  /* 0x0000000106067899 */ /* 0x000fc800080006ff */
[----:B------:R-:W-:-:S09]  /*05a0*/  UISETP.GE.AND UP0, UPT, UR6, UR7, UPT ;  /* 0x000000070600728c */ /* 0x000fd2000bf06270 */
[----:B------:R-:W-:Y:S05]  /*05b0*/  BRA.U !UP0, `(.L_x_7) ;  /* 0xfffffffd08987547 */ /* 0x000fea000b83ffff */
.L_x_4:
[----:B-1----:R-:W0:Y:S04]  /*05c0*/  LDS R9, [R6] ;  /* 0x0000000006097984 */ /* 0x002e280000000800 */
[----:B------:R-:W1:Y:S04]  /*05d0*/  LDS R7, [R7] ;  /* 0x0000000007077984 */ /* 0x000e680000000800 */
[----:B0-----:R-:W-:Y:S04]  /*05e0*/  STG.E desc[UR8][R2.64], R9 ;  /* 0x0000000902007986 */ /* 0x001fe8000c101908 */
[----:B-1----:R-:W-:Y:S01]  /*05f0*/  STG.E desc[UR8][R4.64], R7 ;  /* 0x0000000704007986 */ /* 0x002fe2000c101908 */
[----:B------:R-:W-:Y:S05]  /*0600*/  EXIT ;  /* 0x000000000000794d */ /* 0x000fea0003800000 */
.L_x_8:
[----:B------:R-:W-:-:S00]  /*0610*/  BRA `(.L_x_8) ;  /* 0xfffffffc00fc7947 */ /* 0x000fc0000383ffff */
[----:B------:R-:W-:-:S00]  /*0620*/  NOP ;  /* 0x0000000000007918 */ /* 0x000fc00000000000 */
        /* <DEDUP_REMOVED lines=13> */
.L_x_10:


//--------------------- .text._Z10init_arrayPi    --------------------------
	.section	.text._Z10init_arrayPi,"ax",@progbits
	.align	128
        .global         _Z10init_arrayPi
        .type           _Z10init_arrayPi,@function
        .size           _Z10init_arrayPi,(.L_x_11 - _Z10init_arrayPi)
        .other          _Z10init_arrayPi,@"STO_CUDA_ENTRY STV_DEFAULT"
_Z10init_arrayPi:
.text._Z10init_arrayPi:
[----:B------:R-:W-:Y:S01]  /*0000*/  LDC R1, c[0x0][0x37c] ;  /* 0x0000df00ff017b82 */ /* 0x000fe20000000800 */
[----:B------:R-:W0:Y:S07]  /*0010*/  S2R R0, SR_TID.X ;  /* 0x0000000000007919 */ /* 0x000e2e0000002100 */
[----:B------:R-:W1:Y:S01]  /*0020*/  S2UR UR5, SR_CTAID.X ;  /* 0x00000000000579c3 */ /* 0x000e620000002500 */
[----:B------:R-:W1:Y:S02]  /*0030*/  LDCU UR4, c[0x0][0x360] ;  /* 0x00006c00ff0477ac */ /* 0x000e640008000800 */
[----:B-1----:R-:W-:Y:S01]  /*0040*/  UIMAD UR4, UR4, UR5, URZ ;  /* 0x00000005040472a4 */ /* 0x002fe2000f8e02ff */
[----:B0-----:R-:W-:-:S05]  /*0050*/  IMAD.MOV R0, RZ, RZ, -R0 ;  /* 0x000000ffff007224 */ /* 0x001fca00078e0a00 */
[----:B------:R-:W-:-:S13]  /*0060*/  ISETP.NE.AND P0, PT, R0, UR4, PT ;  /* 0x0000000400007c0c */ /* 0x000fda000bf05270 */
[----:B------:R-:W-:Y:S05]  /*0070*/  @P0 EXIT ;  /* 0x000000000000094d */ /* 0x000fea0003800000 */
[----:B------:R-:W0:Y:S01]  /*0080*/  LDC.64 R2, c[0x0][0x380] ;  /* 0x0000e000ff027b82 */ /* 0x000e220000000a00 */
[----:B------:R-:W0:Y:S01]  /*0090*/  LDCU.64 UR4, c[0x0][0x358] ;  /* 0x00006b00ff0477ac */ /* 0x000e220008000a00 */
[----:B------:R-:W-:Y:S02]  /*00a0*/  HFMA2 R9, -RZ, RZ, 0, 4.17232513427734375e-07 ;  /* 0x00000007ff097431 */ /* 0x000fe400000001ff */
[----:B------:R-:W-:Y:S02]  /*00b0*/  IMAD.MOV.U32 R7, RZ, RZ, 0x1 ;  /* 0x00000001ff077424 */ /* 0x000fe400078e00ff */
[----:B------:R-:W-:Y:S02]  /*00c0*/  HFMA2 R5, -RZ, RZ, 0, 1.78813934326171875e-07 ;  /* 0x00000003ff057431 */ /* 0x000fe400000001ff */
[----:B------:R-:W-:Y:S01]  /*00d0*/  IMAD.MOV.U32 R11, RZ, RZ, 0x4 ;  /* 0x00000004ff0b7424 */ /* 0x000fe200078e00ff */
[----:B------:R-:W-:Y:S01]  /*00e0*/  MOV R13, 0x6 ;  /* 0x00000006000d7802 */ /* 0x000fe20000000f00 */
[----:B0-----:R-:W-:Y:S04]  /*00f0*/  STG.E desc[UR4][R2.64+0x4], R7 ;  /* 0x0000040702007986 */ /* 0x001fe8000c101904 */
[----:B------:R-:W-:Y:S04]  /*0100*/  STG.E desc[UR4][R2.64+0x14], R7 ;  /* 0x0000140702007986 */ /* 0x000fe8000c101904 */
[----:B------:R-:W-:Y:S04]  /*0110*/  STG.E desc[UR4][R2.64+0x8], R9 ;  /* 0x0000080902007986 */ /* 0x000fe8000c101904 */
[----:B------:R-:W-:Y:S04]  /*0120*/  STG.E desc[UR4][R2.64+0x10], R11 ;  /* 0x0000100b02007986 */ /* 0x000fe8000c101904 */
[----:B------:R-:W-:Y:S04]  /*0130*/  STG.E desc[UR4][R2.64+0x18], R13 ;  /* 0x0000180d02007986 */ /* 0x000fe8000c101904 */
[----:B------:R-:W-:Y:S04]  /*0140*/  STG.E desc[UR4][R2.64], R5 ;  /* 0x0000000502007986 */ /* 0x000fe8000c101904 */
[----:B------:R-:W-:Y:S04]  /*0150*/  STG.E desc[UR4][R2.64+0x1c], R5 ;  /* 0x00001c0502007986 */ /* 0x000fe8000c101904 */
[----:B------:R-:W-:Y:S01]  /*0160*/  STG.E desc[UR4][R2.64+0xc], RZ ;  /* 0x00000cff02007986 */ /* 0x000fe2000c101904 */
[----:B------:R-:W-:Y:S05]  /*0170*/  EXIT ;  /* 0x000000000000794d */ /* 0x000fea0003800000 */
.L_x_9:
        /* <DEDUP_REMOVED lines=16> */
.L_x_11:


//--------------------- .nv.shared._Z16block_prefix_sumPii --------------------------
	.section	.nv.shared._Z16block_prefix_sumPii,"aw",@nobits
	.sectionflags	@""
	.align	16
	.zero		1024


//--------------------- .nv.shared.reserved.0     --------------------------
	.section	.nv.shared.reserved.0,"aw",@nobits
	.weak		__nv_reservedSMEM_offset_0_alias
	.size		__nv_reservedSMEM_offset_0_alias, 0, 64
	.other		__nv_reservedSMEM_offset_0_alias,@"STO_CUDA_RESERVED_SHARED STV_DEFAULT"
__nv_reservedSMEM_offset_0_alias:
	.zero		0
	.zero		64


//--------------------- .nv.shared._Z10init_arrayPi --------------------------
	.section	.nv.shared._Z10init_arrayPi,"aw",@nobits
	.sectionflags	@""
	.align	16
	.zero		1024


//--------------------- .nv.constant0._Z16block_prefix_sumPii --------------------------
	.section	.nv.constant0._Z16block_prefix_sumPii,"a",@progbits
	.sectionflags	@""
	.align	4
.nv.constant0._Z16block_prefix_sumPii:
	.zero		908


//--------------------- .nv.constant0._Z10init_arrayPi --------------------------
	.section	.nv.constant0._Z10init_arrayPi,"a",@progbits
	.sectionflags	@""
	.align	4
.nv.constant0._Z10init_arrayPi:
	.zero		904


//--------------------- SYMBOLS --------------------------

	.type		.nv.reservedSmem.offset0,@object
	.size		.nv.reservedSmem.offset0,0x4
	.type		.nv.reservedSmem.cap,@object
	.size		.nv.reservedSmem.cap,0x4
